	.headerflags	@"EF_CUDA_TEXMODE_UNIFIED EF_CUDA_64BIT_ADDRESS EF_CUDA_ACCELERATORS EF_CUDA_SM90 EF_CUDA_VIRTUAL_SM(EF_CUDA_SM90)"
	.elftype	@"ET_EXEC"


//--------------------- .nv.info                  --------------------------
	.section	.nv.info,"",@"SHT_CUDA_INFO"
	.align	4


	//----- nvinfo : EIATTR_REGCOUNT
	.align		4
        /*0000*/ 	.byte	0x04, 0x2f
        /*0002*/ 	.short	(.L_3 - .L_2)
	.align		4
.L_2:
        /*0004*/ 	.word	index@(triton_poi_fused__native_batch_norm_legit_no_training_add_convolution_relu_threshold_backward_7)
        /*0008*/ 	.word	0x00000018


	//----- nvinfo : EIATTR_MIN_STACK_SIZE
	.align		4
.L_3:
        /*000c*/ 	.byte	0x04, 0x12
        /*000e*/ 	.short	(.L_5 - .L_4)
	.align		4
.L_4:
        /*0010*/ 	.word	index@(triton_poi_fused__native_batch_norm_legit_no_training_add_convolution_relu_threshold_backward_7)
        /*0014*/ 	.word	0x00000000


	//----- nvinfo : EIATTR_FRAME_SIZE
	.align		4
.L_5:
        /*0018*/ 	.byte	0x04, 0x11
        /*001a*/ 	.short	(.L_7 - .L_6)
	.align		4
.L_6:
        /*001c*/ 	.word	index@(triton_poi_fused__native_batch_norm_legit_no_training_add_convolution_relu_threshold_backward_7)
        /*0020*/ 	.word	0x00000000


	//----- nvinfo : EIATTR_MIN_STACK_SIZE
	.align		4
.L_7:
        /*0024*/ 	.byte	0x04, 0x12
        /*0026*/ 	.short	(.L_9 - .L_8)
	.align		4
.L_8:
        /*0028*/ 	.word	index@(triton_poi_fused__native_batch_norm_legit_no_training_add_convolution_relu_threshold_backward_7)
        /*002c*/ 	.word	0x00000000
.L_9:


//--------------------- .nv.info.triton_poi_fused__native_batch_norm_legit_no_training_add_convolution_relu_threshold_backward_7 --------------------------
	.section	.nv.info.triton_poi_fused__native_batch_norm_legit_no_training_add_convolution_relu_threshold_backward_7,"",@"SHT_CUDA_INFO"
	.sectionflags	@""
	.align	4


	//----- nvinfo : EIATTR_CUDA_API_VERSION
	.align		4
        /*0000*/ 	.byte	0x04, 0x37
        /*0002*/ 	.short	(.L_11 - .L_10)
.L_10:
        /*0004*/ 	.word	0x0000007c


	//----- nvinfo : EIATTR_KPARAM_INFO
	.align		4
.L_11:
        /*0008*/ 	.byte	0x04, 0x17
        /*000a*/ 	.short	(.L_13 - .L_12)
.L_12:
        /*000c*/ 	.word	0x00000000
        /*0010*/ 	.short	0x0009
        /*0012*/ 	.short	0x0048
        /*0014*/ 	.byte	0x00, 0xf0, 0x11, 0x00


	//----- nvinfo : EIATTR_KPARAM_INFO
	.align		4
.L_13:
        /*0018*/ 	.byte	0x04, 0x17
        /*001a*/ 	.short	(.L_15 - .L_14)
.L_14:
        /*001c*/ 	.word	0x00000000
        /*0020*/ 	.short	0x0008
        /*0022*/ 	.short	0x0040
        /*0024*/ 	.byte	0x00, 0xf4, 0x21, 0x00


	//----- nvinfo : EIATTR_KPARAM_INFO
	.align		4
.L_15:
        /*0028*/ 	.byte	0x04, 0x17
        /*002a*/ 	.short	(.L_17 - .L_16)
.L_16:
        /*002c*/ 	.word	0x00000000
        /*0030*/ 	.short	0x0007
        /*0032*/ 	.short	0x0038
        /*0034*/ 	.byte	0x00, 0xf4, 0x21, 0x00


	//----- nvinfo : EIATTR_KPARAM_INFO
	.align		4
.L_17:
        /*0038*/ 	.byte	0x04, 0x17
        /*003a*/ 	.short	(.L_19 - .L_18)
.L_18:
        /*003c*/ 	.word	0x00000000
        /*0040*/ 	.short	0x0006
        /*0042*/ 	.short	0x0030
        /*0044*/ 	.byte	0x00, 0xf4, 0x21, 0x00


	//----- nvinfo : EIATTR_KPARAM_INFO
	.align		4
.L_19:
        /*0048*/ 	.byte	0x04, 0x17
        /*004a*/ 	.short	(.L_21 - .L_20)
.L_20:
        /*004c*/ 	.word	0x00000000
        /*0050*/ 	.short	0x0005
        /*0052*/ 	.short	0x0028
        /*0054*/ 	.byte	0x00, 0xf4, 0x21, 0x00


	//----- nvinfo : EIATTR_KPARAM_INFO
	.align		4
.L_21:
        /*0058*/ 	.byte	0x04, 0x17
        /*005a*/ 	.short	(.L_23 - .L_22)
.L_22:
        /*005c*/ 	.word	0x00000000
        /*0060*/ 	.short	0x0004
        /*0062*/ 	.short	0x0020
        /*0064*/ 	.byte	0x00, 0xf4, 0x21, 0x00


	//----- nvinfo : EIATTR_KPARAM_INFO
	.align		4
.L_23:
        /*0068*/ 	.byte	0x04, 0x17
        /*006a*/ 	.short	(.L_25 - .L_24)
.L_24:
        /*006c*/ 	.word	0x00000000
        /*0070*/ 	.short	0x0003
        /*0072*/ 	.short	0x0018
        /*0074*/ 	.byte	0x00, 0xf4, 0x21, 0x00


	//----- nvinfo : EIATTR_KPARAM_INFO
	.align		4
.L_25:
        /*0078*/ 	.byte	0x04, 0x17
        /*007a*/ 	.short	(.L_27 - .L_26)
.L_26:
        /*007c*/ 	.word	0x00000000
        /*0080*/ 	.short	0x0002
        /*0082*/ 	.short	0x0010
        /*0084*/ 	.byte	0x00, 0xf4, 0x21, 0x00


	//----- nvinfo : EIATTR_KPARAM_INFO
	.align		4
.L_27:
        /*0088*/ 	.byte	0x04, 0x17
        /*008a*/ 	.short	(.L_29 - .L_28)
.L_28:
        /*008c*/ 	.word	0x00000000
        /*0090*/ 	.short	0x0001
        /*0092*/ 	.short	0x0008
        /*0094*/ 	.byte	0x00, 0xf4, 0x21, 0x00


	//----- nvinfo : EIATTR_KPARAM_INFO
	.align		4
.L_29:
        /*0098*/ 	.byte	0x04, 0x17
        /*009a*/ 	.short	(.L_31 - .L_30)
.L_30:
        /*009c*/ 	.word	0x00000000
        /*00a0*/ 	.short	0x0000
        /*00a2*/ 	.short	0x0000
        /*00a4*/ 	.byte	0x00, 0xf4, 0x21, 0x00


	//----- nvinfo : EIATTR_SPARSE_MMA_MASK
	.align		4
.L_31:
        /*00a8*/ 	.byte	0x03, 0x50
        /*00aa*/ 	.short	0x0000


	//----- nvinfo : EIATTR_MAXREG_COUNT
	.align		4
        /*00ac*/ 	.byte	0x03, 0x1b
        /*00ae*/ 	.short	0x00ff


	//----- nvinfo : EIATTR_EXIT_INSTR_OFFSETS
	.align		4
        /*00b0*/ 	.byte	0x04, 0x1c
        /*00b2*/ 	.short	(.L_33 - .L_32)


	//   ....[0]....
.L_32:
        /*00b4*/ 	.word	0x00000490


	//----- nvinfo : EIATTR_REQNTID
	.align		4
.L_33:
        /*00b8*/ 	.byte	0x04, 0x10
        /*00ba*/ 	.short	(.L_35 - .L_34)
.L_34:
        /*00bc*/ 	.word	0x00000100
        /*00c0*/ 	.word	0x00000001
        /*00c4*/ 	.word	0x00000001


	//----- nvinfo : EIATTR_CBANK_PARAM_SIZE
	.align		4
.L_35:
        /*00c8*/ 	.byte	0x03, 0x19
        /*00ca*/ 	.short	0x004c


	//----- nvinfo : EIATTR_PARAM_CBANK
	.align		4
        /*00cc*/ 	.byte	0x04, 0x0a
        /*00ce*/ 	.short	(.L_37 - .L_36)
	.align		4
.L_36:
        /*00d0*/ 	.word	index@(.nv.constant0.triton_poi_fused__native_batch_norm_legit_no_training_add_convolution_relu_threshold_backward_7)
        /*00d4*/ 	.short	0x0210
        /*00d6*/ 	.short	0x004c


	//----- nvinfo : EIATTR_SW_WAR
	.align		4
.L_37:
        /*00d8*/ 	.byte	0x04, 0x36
        /*00da*/ 	.short	(.L_39 - .L_38)
.L_38:
        /*00dc*/ 	.word	0x00000008
.L_39:


//--------------------- .nv.callgraph             --------------------------
	.section	.nv.callgraph,"",@"SHT_CUDA_CALLGRAPH"
	.align	4
	.sectionentsize	8
	.align		4
        /*0000*/ 	.word	0x00000000
	.align		4
        /*0004*/ 	.word	0xffffffff
	.align		4
        /*0008*/ 	.word	0x00000000
	.align		4
        /*000c*/ 	.word	0xfffffffe
	.align		4
        /*0010*/ 	.word	0x00000000
	.align		4
        /*0014*/ 	.word	0xfffffffd
	.align		4
        /*0018*/ 	.word	0x00000000
	.align		4
        /*001c*/ 	.word	0xfffffffc


//--------------------- .nv.constant4             --------------------------
	.section	.nv.constant4,"a",@progbits
	.align	8
	.align		8
.nv.constant4:
        /*0000*/ 	.dword	_$_str
	.align		8
        /*0008*/ 	.dword	_$_str_$_2


//--------------------- .text.triton_poi_fused__native_batch_norm_legit_no_training_add_convolution_relu_threshold_backward_7 --------------------------
	.section	.text.triton_poi_fused__native_batch_norm_legit_no_training_add_convolution_relu_threshold_backward_7,"ax",@progbits
	.align	128
        .global         triton_poi_fused__native_batch_norm_legit_no_training_add_convolution_relu_threshold_backward_7
        .type           triton_poi_fused__native_batch_norm_legit_no_training_add_convolution_relu_threshold_backward_7,@function
        .size           triton_poi_fused__native_batch_norm_legit_no_training_add_convolution_relu_threshold_backward_7,(.L_x_1 - triton_poi_fused__native_batch_norm_legit_no_training_add_convolution_relu_threshold_backward_7)
        .other          triton_poi_fused__native_batch_norm_legit_no_training_add_convolution_relu_threshold_backward_7,@"STO_CUDA_ENTRY STV_DEFAULT"
triton_poi_fused__native_batch_norm_legit_no_training_add_convolution_relu_threshold_backward_7:
.text.triton_poi_fused__native_batch_norm_legit_no_training_add_convolution_relu_threshold_backward_7:
[----:B------:R-:W-:Y:S01]  /*0000*/  LDC R1, c[0x0][0x28] ;  /* 0x00000a00ff017b82 */ /* 0x000fe20000000800 */
[----:B------:R-:W1:Y:S01]  /*0010*/  S2R R0, SR_TID.X ;  /* 0x0000000000007919 */ /* 0x000e620000002100 */
[----:B------:R-:W-:-:S06]  /*0020*/  ULDC.64 UR4, c[0x0][0x208] ;  /* 0x0000820000047ab9 */ /* 0x000fcc0000000a00 */
[----:B------:R-:W2:Y:S01]  /*0030*/  LDC.64 R16, c[0x0][0x218] ;  /* 0x00008600ff107b82 */ /* 0x000ea20000000a00 */
[----:B------:R-:W-:Y:S01]  /*0040*/  ULDC.64 UR6, c[0x0][0x250] ;  /* 0x0000940000067ab9 */ /* 0x000fe20000000a00 */
[----:B------:R-:W3:Y:S06]  /*0050*/  S2R R5, SR_CTAID.X ;  /* 0x0000000000057919 */ /* 0x000eec0000002500 */
[----:B------:R-:W4:Y:S08]  /*0060*/  LDC.64 R18, c[0x0][0x220] ;  /* 0x00008800ff127b82 */ /* 0x000f300000000a00 */
[----:B------:R-:W5:Y:S08]  /*0070*/  LDC.64 R12, c[0x0][0x230] ;  /* 0x00008c00ff0c7b82 */ /* 0x000f700000000a00 */
[----:B------:R-:W2:Y:S01]  /*0080*/  LDC.64 R10, c[0x0][0x238] ;  /* 0x00008e00ff0a7b82 */ /* 0x000ea20000000a00 */
[----:B-1----:R-:W-:-:S07]  /*0090*/  SHF.L.U32 R0, R0, 0x1, RZ ;  /* 0x0000000100007819 */ /* 0x002fce00000006ff */
[----:B------:R-:W1:Y:S01]  /*00a0*/  LDC.64 R6, c[0x0][0x240] ;  /* 0x00009000ff067b82 */ /* 0x000e620000000a00 */
[----:B---3--:R-:W-:Y:S02]  /*00b0*/  SHF.R.S32.HI R3, RZ, 0x16, R5 ;  /* 0x00000016ff037819 */ /* 0x008fe40000011405 */
[----:B------:R-:W-:Y:S02]  /*00c0*/  LOP3.LUT R0, R0, 0x1fe, RZ, 0xc0, !PT ;  /* 0x000001fe00007812 */ /* 0x000fe400078ec0ff */
[----:B------:R-:W-:Y:S02]  /*00d0*/  SGXT R3, R3, 0x1 ;  /* 0x000000010303781a */ /* 0x000fe40000000200 */
[----:B------:R-:W-:Y:S02]  /*00e0*/  LEA R0, R5, R0, 0x9 ;  /* 0x0000000005007211 */ /* 0x000fe400078e48ff */
[----:B------:R-:W3:Y:S02]  /*00f0*/  LDC.64 R4, c[0x0][0x228] ;  /* 0x00008a00ff047b82 */ /* 0x000ee40000000a00 */
[----:B------:R-:W-:-:S04]  /*0100*/  LEA.HI R3, R3, R0, RZ, 0xa ;  /* 0x0000000003037211 */ /* 0x000fc800078f50ff */
[----:B------:R-:W-:-:S04]  /*0110*/  SHF.R.S32.HI R3, RZ, 0xa, R3 ;  /* 0x0000000aff037819 */ /* 0x000fc80000011403 */
[----:B------:R-:W-:-:S04]  /*0120*/  LEA.HI R2, R3, R3, RZ, 0x7 ;  /* 0x0000000303027211 */ /* 0x000fc800078f38ff */
[----:B------:R-:W-:-:S04]  /*0130*/  LOP3.LUT R2, R2, 0xffffff80, RZ, 0xc0, !PT ;  /* 0xffffff8002027812 */ /* 0x000fc800078ec0ff */
[----:B------:R-:W-:Y:S02]  /*0140*/  IADD3 R15, R3, -R2, RZ ;  /* 0x80000002030f7210 */ /* 0x000fe40007ffe0ff */
[----:B------:R-:W1:Y:S03]  /*0150*/  LDC.64 R2, c[0x0][0x210] ;  /* 0x00008400ff027b82 */ /* 0x000e660000000a00 */
[----:B---3--:R-:W-:-:S05]  /*0160*/  IMAD.WIDE R4, R15, 0x4, R4 ;  /* 0x000000040f047825 */ /* 0x008fca00078e0204 */
[----:B------:R-:W3:Y:S01]  /*0170*/  LDG.E.EL R8, desc[UR4][R4.64] ;  /* 0x0000000404087981 */ /* 0x000ee2000c2e1900 */
[----:B--2---:R-:W-:-:S04]  /*0180*/  IMAD.WIDE R16, R15, 0x4, R16 ;  /* 0x000000040f107825 */ /* 0x004fc800078e0210 */
[----:B----4-:R-:W-:Y:S01]  /*0190*/  IMAD.WIDE R18, R15, 0x4, R18 ;  /* 0x000000040f127825 */ /* 0x010fe200078e0212 */
[----:B------:R-:W2:Y:S04]  /*01a0*/  LDG.E.EL R9, desc[UR4][R16.64] ;  /* 0x0000000410097981 */ /* 0x000ea8000c2e1900 */
[----:B------:R-:W4:Y:S01]  /*01b0*/  LDG.E.EL R14, desc[UR4][R18.64] ;  /* 0x00000004120e7981 */ /* 0x000f22000c2e1900 */
[----:B01----:R-:W-:-:S05]  /*01c0*/  IMAD.WIDE R2, R0, 0x4, R2 ;  /* 0x0000000400027825 */ /* 0x003fca00078e0202 */
[----:B------:R-:W2:Y:S01]  /*01d0*/  LDG.E.64 R4, desc[UR4][R2.64] ;  /* 0x0000000402047981 */ /* 0x000ea2000c1e1b00 */
[----:B-----5:R-:W-:-:S04]  /*01e0*/  IMAD.WIDE R12, R15, 0x4, R12 ;  /* 0x000000040f0c7825 */ /* 0x020fc800078e020c */
[----:B------:R-:W-:Y:S02]  /*01f0*/  IMAD.WIDE R20, R15, 0x4, R10 ;  /* 0x000000040f147825 */ /* 0x000fe400078e020a */
[----:B------:R0:W5:Y:S04]  /*0200*/  LDG.E.EL R10, desc[UR4][R12.64] ;  /* 0x000000040c0a7981 */ /* 0x000168000c2e1900 */
[----:B------:R-:W5:Y:S01]  /*0210*/  LDG.E.EL R11, desc[UR4][R20.64] ;  /* 0x00000004140b7981 */ /* 0x000f62000c2e1900 */
[----:B------:R-:W-:-:S06]  /*0220*/  IMAD.WIDE R6, R0, 0x4, R6 ;  /* 0x0000000400067825 */ /* 0x000fcc00078e0206 */
[----:B------:R-:W2:Y:S01]  /*0230*/  LDG.E.64 R6, desc[UR4][R6.64] ;  /* 0x0000000406067981 */ /* 0x000ea2000c1e1b00 */
[----:B0-----:R-:W-:Y:S01]  /*0240*/  HFMA2.MMA R12, -RZ, RZ, 1.625, 0 ;  /* 0x3e800000ff0c7435 */ /* 0x001fe200000001ff */
[----:B---3--:R-:W-:-:S04]  /*0250*/  FADD R8, R8, 9.9999997473787516356e-06 ;  /* 0x3727c5ac08087421 */ /* 0x008fc80000000000 */
[----:B------:R-:W0:Y:S02]  /*0260*/  MUFU.SQRT R15, R8 ;  /* 0x00000008000f7308 */ /* 0x000e240000002000 */
[C---:B0-----:R-:W-:Y:S02]  /*0270*/  FSETP.GT.AND P0, PT, R15.reuse, 8.50705917302346158658e+37, PT ;  /* 0x7e8000000f00780b */ /* 0x041fe40003f04000 */
[----:B------:R-:W-:-:S11]  /*0280*/  FSETP.GEU.AND P1, PT, R15, 1.175494350822287508e-38, PT ;  /* 0x008000000f00780b */ /* 0x000fd60003f2e000 */
[----:B------:R-:W-:-:S04]  /*0290*/  @P0 FMUL R15, R15, 0.25 ;  /* 0x3e8000000f0f0820 */ /* 0x000fc80000400000 */
[----:B------:R-:W-:-:S06]  /*02a0*/  @!P1 FMUL R15, R15, 16777216 ;  /* 0x4b8000000f0f9820 */ /* 0x000fcc0000400000 */
[----:B------:R-:W0:Y:S01]  /*02b0*/  MUFU.RCP R15, R15 ;  /* 0x0000000f000f7308 */ /* 0x000e220000001000 */
[----:B------:R-:W-:Y:S01]  /*02c0*/  FSEL R12, R12, 1, P0 ;  /* 0x3f8000000c0c7808 */ /* 0x000fe20000000000 */
[--C-:B--2---:R-:W-:Y:S01]  /*02d0*/  FADD R4, R4, R9.reuse ;  /* 0x0000000904047221 */ /* 0x104fe20000000000 */
[----:B------:R-:W-:-:S03]  /*02e0*/  FADD R5, R5, R9 ;  /* 0x0000000905057221 */ /* 0x000fc60000000000 */
[----:B------:R-:W-:Y:S01]  /*02f0*/  @!P1 FMUL R12, R12, 16777216 ;  /* 0x4b8000000c0c9820 */ /* 0x000fe20000400000 */
[C---:B----4-:R-:W-:Y:S01]  /*0300*/  FADD R13, -R14.reuse, R4 ;  /* 0x000000040e0d7221 */ /* 0x050fe20000000100 */
[----:B------:R-:W-:Y:S02]  /*0310*/  FADD R9, -R14, R5 ;  /* 0x000000050e097221 */ /* 0x000fe40000000100 */
[----:B0-----:R-:W-:-:S04]  /*0320*/  FMUL R12, R15, R12 ;  /* 0x0000000c0f0c7220 */ /* 0x001fc80000400000 */
[C---:B------:R-:W-:Y:S01]  /*0330*/  FMUL R13, R12.reuse, R13 ;  /* 0x0000000d0c0d7220 */ /* 0x040fe20000400000 */
[----:B------:R-:W-:Y:S02]  /*0340*/  FMUL R12, R12, R9 ;  /* 0x000000090c0c7220 */ /* 0x000fe40000400000 */
[----:B------:R-:W0:Y:S01]  /*0350*/  LDC.64 R8, c[0x0][0x248] ;  /* 0x00009200ff087b82 */ /* 0x000e220000000a00 */
[C-C-:B-----5:R-:W-:Y:S01]  /*0360*/  FFMA R13, R10.reuse, R13, R11.reuse ;  /* 0x0000000d0a0d7223 */ /* 0x160fe2000000000b */
[----:B------:R-:W-:-:S04]  /*0370*/  FFMA R12, R10, R12, R11 ;  /* 0x0000000c0a0c7223 */ /* 0x000fc8000000000b */
[C---:B------:R-:W-:Y:S02]  /*0380*/  FSETP.GEU.AND P0, PT, R13.reuse, RZ, PT ;  /* 0x000000ff0d00720b */ /* 0x040fe40003f0e000 */
[C---:B------:R-:W-:Y:S02]  /*0390*/  FSETP.GEU.AND P1, PT, R12.reuse, RZ, PT ;  /* 0x000000ff0c00720b */ /* 0x040fe40003f2e000 */
[----:B------:R-:W-:Y:S02]  /*03a0*/  FSEL R13, R13, RZ, P0 ;  /* 0x000000ff0d0d7208 */ /* 0x000fe40000000000 */
[----:B------:R-:W-:Y:S02]  /*03b0*/  FSEL R12, R12, RZ, P1 ;  /* 0x000000ff0c0c7208 */ /* 0x000fe40000800000 */
[----:B------:R-:W-:Y:S02]  /*03c0*/  FSETP.GTU.AND P1, PT, R13, RZ, PT ;  /* 0x000000ff0d00720b */ /* 0x000fe40003f2c000 */
[----:B------:R-:W-:Y:S01]  /*03d0*/  FSETP.GTU.AND P0, PT, R12, RZ, PT ;  /* 0x000000ff0c00720b */ /* 0x000fe20003f0c000 */
[----:B------:R-:W-:Y:S01]  /*03e0*/  FADD R7, R7, R12 ;  /* 0x0000000c07077221 */ /* 0x000fe20000000000 */
[----:B------:R-:W-:-:S02]  /*03f0*/  IADD3 R10, P2, R0, UR6, RZ ;  /* 0x00000006000a7c10 */ /* 0x000fc4000ff5e0ff */
[----:B------:R-:W-:Y:S02]  /*0400*/  SEL R12, RZ, 0x1, P1 ;  /* 0x00000001ff0c7807 */ /* 0x000fe40000800000 */
[----:B------:R-:W-:Y:S01]  /*0410*/  SEL R15, RZ, 0x100, P0 ;  /* 0x00000100ff0f7807 */ /* 0x000fe20000000000 */
[----:B------:R-:W-:Y:S01]  /*0420*/  FADD R6, R6, R13 ;  /* 0x0000000d06067221 */ /* 0x000fe20000000000 */
[C---:B0-----:R-:W-:Y:S01]  /*0430*/  IMAD.WIDE R8, R0.reuse, 0x4, R8 ;  /* 0x0000000400087825 */ /* 0x041fe200078e0208 */
[----:B------:R-:W-:Y:S02]  /*0440*/  LEA.HI.X.SX32 R11, R0, UR7, 0x1, P2 ;  /* 0x00000007000b7c11 */ /* 0x000fe400090f0eff */
[----:B------:R-:W-:Y:S01]  /*0450*/  IADD3 R15, R12, R15, RZ ;  /* 0x0000000f0c0f7210 */ /* 0x000fe20007ffe0ff */
[----:B------:R-:W-:Y:S04]  /*0460*/  STG.E.64 desc[UR4][R2.64], R4 ;  /* 0x0000000402007986 */ /* 0x000fe8000c101b04 */
[----:B------:R-:W-:Y:S04]  /*0470*/  STG.E.64 desc[UR4][R8.64], R6 ;  /* 0x0000000608007986 */ /* 0x000fe8000c101b04 */
[----:B------:R-:W-:Y:S01]  /*0480*/  STG.E.U16 desc[UR4][R10.64], R15 ;  /* 0x0000000f0a007986 */ /* 0x000fe2000c101504 */
[----:B------:R-:W-:Y:S05]  /*0490*/  EXIT ;  /* 0x000000000000794d */ /* 0x000fea0003800000 */
.L_x_0:
[----:B------:R-:W-:-:S00]  /*04a0*/  BRA `(.L_x_0) ;  /* 0xfffffffc00fc7947 */ /* 0x000fc0000383ffff */
[----:B------:R-:W-:-:S00]  /*04b0*/  NOP ;  /* 0x0000000000007918 */ /* 0x000fc00000000000 */
        /* <DEDUP_REMOVED lines=12> */
.L_x_1:


//--------------------- .nv.global.init           --------------------------
	.section	.nv.global.init,"aw",@progbits
.nv.global.init:
	.type		_$_str,@object
	.size		_$_str,(_$_str_$_2 - _$_str)
_$_str:
        /*0000*/ 	.byte	0x5f, 0x5f, 0x43, 0x55, 0x44, 0x41, 0x5f, 0x46, 0x54, 0x5a, 0x00
	.type		_$_str_$_2,@object
	.size		_$_str_$_2,(.L_1 - _$_str_$_2)
_$_str_$_2:
        /*000b*/ 	.byte	0x5f, 0x5f, 0x43, 0x55, 0x44, 0x41, 0x5f, 0x50, 0x52, 0x45, 0x43, 0x5f, 0x53, 0x51, 0x52, 0x54
        /*001b*/ 	.byte	0x00
.L_1:


//--------------------- .nv.constant0.triton_poi_fused__native_batch_norm_legit_no_training_add_convolution_relu_threshold_backward_7 --------------------------
	.section	.nv.constant0.triton_poi_fused__native_batch_norm_legit_no_training_add_convolution_relu_threshold_backward_7,"a",@progbits
	.sectionflags	@""
	.align	4
.nv.constant0.triton_poi_fused__native_batch_norm_legit_no_training_add_convolution_relu_threshold_backward_7:
	.zero		604
